	.headerflags	@"EF_CUDA_TEXMODE_UNIFIED EF_CUDA_64BIT_ADDRESS EF_CUDA_ACCELERATORS EF_CUDA_SM90 EF_CUDA_VIRTUAL_SM(EF_CUDA_SM90)"
	.elftype	@"ET_EXEC"


//--------------------- .nv.info                  --------------------------
	.section	.nv.info,"",@"SHT_CUDA_INFO"
	.align	4


	//----- nvinfo : EIATTR_REGCOUNT
	.align		4
        /*0000*/ 	.byte	0x04, 0x2f
        /*0002*/ 	.short	(.L_1 - .L_0)
	.align		4
.L_0:
        /*0004*/ 	.word	index@(triton_poi_fused_div_exp_0)
        /*0008*/ 	.word	0x0000000a


	//----- nvinfo : EIATTR_MIN_STACK_SIZE
	.align		4
.L_1:
        /*000c*/ 	.byte	0x04, 0x12
        /*000e*/ 	.short	(.L_3 - .L_2)
	.align		4
.L_2:
        /*0010*/ 	.word	index@(triton_poi_fused_div_exp_0)
        /*0014*/ 	.word	0x00000000


	//----- nvinfo : EIATTR_FRAME_SIZE
	.align		4
.L_3:
        /*0018*/ 	.byte	0x04, 0x11
        /*001a*/ 	.short	(.L_5 - .L_4)
	.align		4
.L_4:
        /*001c*/ 	.word	index@(triton_poi_fused_div_exp_0)
        /*0020*/ 	.word	0x00000000


	//----- nvinfo : EIATTR_MIN_STACK_SIZE
	.align		4
.L_5:
        /*0024*/ 	.byte	0x04, 0x12
        /*0026*/ 	.short	(.L_7 - .L_6)
	.align		4
.L_6:
        /*0028*/ 	.word	index@(triton_poi_fused_div_exp_0)
        /*002c*/ 	.word	0x00000000
.L_7:


//--------------------- .nv.info.triton_poi_fused_div_exp_0 --------------------------
	.section	.nv.info.triton_poi_fused_div_exp_0,"",@"SHT_CUDA_INFO"
	.sectionflags	@""
	.align	4


	//----- nvinfo : EIATTR_CUDA_API_VERSION
	.align		4
        /*0000*/ 	.byte	0x04, 0x37
        /*0002*/ 	.short	(.L_9 - .L_8)
.L_8:
        /*0004*/ 	.word	0x0000007c


	//----- nvinfo : EIATTR_KPARAM_INFO
	.align		4
.L_9:
        /*0008*/ 	.byte	0x04, 0x17
        /*000a*/ 	.short	(.L_11 - .L_10)
.L_10:
        /*000c*/ 	.word	0x00000000
        /*0010*/ 	.short	0x0001
        /*0012*/ 	.short	0x0008
        /*0014*/ 	.byte	0x00, 0xf0, 0x11, 0x00


	//----- nvinfo : EIATTR_KPARAM_INFO
	.align		4
.L_11:
        /*0018*/ 	.byte	0x04, 0x17
        /*001a*/ 	.short	(.L_13 - .L_12)
.L_12:
        /*001c*/ 	.word	0x00000000
        /*0020*/ 	.short	0x0000
        /*0022*/ 	.short	0x0000
        /*0024*/ 	.byte	0x00, 0xf4, 0x21, 0x00


	//----- nvinfo : EIATTR_SPARSE_MMA_MASK
	.align		4
.L_13:
        /*0028*/ 	.byte	0x03, 0x50
        /*002a*/ 	.short	0x0000


	//----- nvinfo : EIATTR_MAXREG_COUNT
	.align		4
        /*002c*/ 	.byte	0x03, 0x1b
        /*002e*/ 	.short	0x00ff


	//----- nvinfo : EIATTR_EXIT_INSTR_OFFSETS
	.align		4
        /*0030*/ 	.byte	0x04, 0x1c
        /*0032*/ 	.short	(.L_15 - .L_14)


	//   ....[0]....
.L_14:
        /*0034*/ 	.word	0x000001b0


	//   ....[1]....
        /*0038*/ 	.word	0x000001d0


	//----- nvinfo : EIATTR_REQNTID
	.align		4
.L_15:
        /*003c*/ 	.byte	0x04, 0x10
        /*003e*/ 	.short	(.L_17 - .L_16)
.L_16:
        /*0040*/ 	.word	0x00000080
        /*0044*/ 	.word	0x00000001
        /*0048*/ 	.word	0x00000001


	//----- nvinfo : EIATTR_CRS_STACK_SIZE
	.align		4
.L_17:
        /*004c*/ 	.byte	0x04, 0x1e
        /*004e*/ 	.short	(.L_19 - .L_18)
.L_18:
        /*0050*/ 	.word	0x00000000


	//----- nvinfo : EIATTR_CBANK_PARAM_SIZE
	.align		4
.L_19:
        /*0054*/ 	.byte	0x03, 0x19
        /*0056*/ 	.short	0x000c


	//----- nvinfo : EIATTR_PARAM_CBANK
	.align		4
        /*0058*/ 	.byte	0x04, 0x0a
        /*005a*/ 	.short	(.L_21 - .L_20)
	.align		4
.L_20:
        /*005c*/ 	.word	index@(.nv.constant0.triton_poi_fused_div_exp_0)
        /*0060*/ 	.short	0x0210
        /*0062*/ 	.short	0x000c


	//----- nvinfo : EIATTR_SW_WAR
	.align		4
.L_21:
        /*0064*/ 	.byte	0x04, 0x36
        /*0066*/ 	.short	(.L_23 - .L_22)
.L_22:
        /*0068*/ 	.word	0x00000008
.L_23:


//--------------------- .nv.callgraph             --------------------------
	.section	.nv.callgraph,"",@"SHT_CUDA_CALLGRAPH"
	.align	4
	.sectionentsize	8
	.align		4
        /*0000*/ 	.word	0x00000000
	.align		4
        /*0004*/ 	.word	0xffffffff
	.align		4
        /*0008*/ 	.word	0x00000000
	.align		4
        /*000c*/ 	.word	0xfffffffe
	.align		4
        /*0010*/ 	.word	0x00000000
	.align		4
        /*0014*/ 	.word	0xfffffffd
	.align		4
        /*0018*/ 	.word	0x00000000
	.align		4
        /*001c*/ 	.word	0xfffffffc


//--------------------- .text.triton_poi_fused_div_exp_0 --------------------------
	.section	.text.triton_poi_fused_div_exp_0,"ax",@progbits
	.align	128
        .global         triton_poi_fused_div_exp_0
        .type           triton_poi_fused_div_exp_0,@function
        .size           triton_poi_fused_div_exp_0,(.L_x_3 - triton_poi_fused_div_exp_0)
        .other          triton_poi_fused_div_exp_0,@"STO_CUDA_ENTRY STV_DEFAULT"
triton_poi_fused_div_exp_0:
.text.triton_poi_fused_div_exp_0:
[----:B------:R-:W0:Y:S02]  /*0000*/  LDC R1, c[0x0][0x28] ;  /* 0x00000a00ff017b82 */ /* 0x000e240000000800 */
[----:B------:R-:W1:Y:S01]  /*0010*/  S2R R0, SR_TID.X ;  /* 0x0000000000007919 */ /* 0x000e620000002100 */
[----:B------:R-:W2:Y:S01]  /*0020*/  LDC.64 R2, c[0x0][0x210] ;  /* 0x00008400ff027b82 */ /* 0x000ea20000000a00 */
[----:B------:R-:W-:Y:S01]  /*0030*/  ULDC.64 UR4, c[0x0][0x208] ;  /* 0x0000820000047ab9 */ /* 0x000fe20000000a00 */
[----:B------:R-:W-:Y:S01]  /*0040*/  BSSY B0, `(.L_x_0) ;  /* 0x000000a000007945 */ /* 0x000fe20003800000 */
[----:B------:R-:W3:Y:S01]  /*0050*/  S2R R5, SR_CTAID.X ;  /* 0x0000000000057919 */ /* 0x000ee20000002500 */
[----:B-1----:R-:W-:-:S04]  /*0060*/  SHF.L.U32 R0, R0, 0x1, RZ ;  /* 0x0000000100007819 */ /* 0x002fc800000006ff */
[----:B------:R-:W-:-:S04]  /*0070*/  LOP3.LUT R0, R0, 0xfe, RZ, 0xc0, !PT ;  /* 0x000000fe00007812 */ /* 0x000fc800078ec0ff */
[----:B---3--:R-:W-:-:S04]  /*0080*/  LEA R5, R5, R0, 0x8 ;  /* 0x0000000005057211 */ /* 0x008fc800078e40ff */
[C---:B------:R-:W-:Y:S01]  /*0090*/  ISETP.GE.AND P2, PT, R5.reuse, 0x100, PT ;  /* 0x000001000500780c */ /* 0x040fe20003f46270 */
[----:B--2---:R-:W-:Y:S01]  /*00a0*/  IMAD.WIDE R2, R5, 0x4, R2 ;  /* 0x0000000405027825 */ /* 0x004fe200078e0202 */
[----:B------:R-:W-:-:S11]  /*00b0*/  CS2R R4, SRZ ;  /* 0x0000000000047805 */ /* 0x000fd6000001ff00 */
[----:B------:R-:W-:Y:S05]  /*00c0*/  @P2 BRA `(.L_x_1) ;  /* 0x0000000000042947 */ /* 0x000fea0003800000 */
[----:B------:R1:W5:Y:S02]  /*00d0*/  LDG.E.64 R4, desc[UR4][R2.64] ;  /* 0x0000000402047981 */ /* 0x000364000c1e1b00 */
.L_x_1:
[----:B------:R-:W-:Y:S05]  /*00e0*/  BSYNC B0 ;  /* 0x0000000000007941 */ /* 0x000fea0003800000 */
.L_x_0:
[----:B-----5:R-:W-:Y:S01]  /*00f0*/  FMUL R4, R4, 10 ;  /* 0x4120000004047820 */ /* 0x020fe20000400000 */
[----:B------:R-:W-:-:S03]  /*0100*/  FMUL R5, R5, 10 ;  /* 0x4120000005057820 */ /* 0x000fc60000400000 */
[----:B------:R-:W-:Y:S01]  /*0110*/  FMUL R4, R4, 1.4426950216293334961 ;  /* 0x3fb8aa3b04047820 */ /* 0x000fe20000400000 */
[----:B------:R-:W-:-:S04]  /*0120*/  FMUL R5, R5, 1.4426950216293334961 ;  /* 0x3fb8aa3b05057820 */ /* 0x000fc80000400000 */
[----:B------:R-:W-:Y:S02]  /*0130*/  FSETP.GEU.AND P0, PT, R4, -126, PT ;  /* 0xc2fc00000400780b */ /* 0x000fe40003f0e000 */
[----:B------:R-:W-:-:S11]  /*0140*/  FSETP.GEU.AND P1, PT, R5, -126, PT ;  /* 0xc2fc00000500780b */ /* 0x000fd60003f2e000 */
[----:B------:R-:W-:Y:S02]  /*0150*/  @!P0 FMUL R4, R4, 0.5 ;  /* 0x3f00000004048820 */ /* 0x000fe40000400000 */
[----:B------:R-:W-:Y:S02]  /*0160*/  @!P1 FMUL R5, R5, 0.5 ;  /* 0x3f00000005059820 */ /* 0x000fe40000400000 */
[----:B------:R-:W2:Y:S08]  /*0170*/  MUFU.EX2 R6, R4 ;  /* 0x0000000400067308 */ /* 0x000eb00000000800 */
[----:B------:R-:W3:Y:S01]  /*0180*/  MUFU.EX2 R7, R5 ;  /* 0x0000000500077308 */ /* 0x000ee20000000800 */
[----:B--2---:R-:W-:Y:S01]  /*0190*/  @!P0 FMUL R6, R6, R6 ;  /* 0x0000000606068220 */ /* 0x004fe20000400000 */
[----:B---3--:R-:W-:Y:S01]  /*01a0*/  @!P1 FMUL R7, R7, R7 ;  /* 0x0000000707079220 */ /* 0x008fe20000400000 */
[----:B------:R-:W-:Y:S06]  /*01b0*/  @P2 EXIT ;  /* 0x000000000000294d */ /* 0x000fec0003800000 */
[----:B------:R-:W-:Y:S01]  /*01c0*/  STG.E.64 desc[UR4][R2.64], R6 ;  /* 0x0000000602007986 */ /* 0x000fe2000c101b04 */
[----:B------:R-:W-:Y:S05]  /*01d0*/  EXIT ;  /* 0x000000000000794d */ /* 0x000fea0003800000 */
.L_x_2:
[----:B------:R-:W-:-:S00]  /*01e0*/  BRA `(.L_x_2) ;  /* 0xfffffffc00fc7947 */ /* 0x000fc0000383ffff */
[----:B------:R-:W-:-:S00]  /*01f0*/  NOP ;  /* 0x0000000000007918 */ /* 0x000fc00000000000 */
        /* <DEDUP_REMOVED lines=8> */
.L_x_3:


//--------------------- .nv.constant0.triton_poi_fused_div_exp_0 --------------------------
	.section	.nv.constant0.triton_poi_fused_div_exp_0,"a",@progbits
	.sectionflags	@""
	.align	4
.nv.constant0.triton_poi_fused_div_exp_0:
	.zero		540
